//
// Generated by NVIDIA NVVM Compiler
//
// Compiler Build ID: CL-36424714
// Cuda compilation tools, release 13.0, V13.0.88
// Based on NVVM 20.0.0
//

.version 9.0
.target sm_100
.address_size 64

	// .globl	_Z9mulKernelPfS_S_i

.visible .entry _Z9mulKernelPfS_S_i(
	.param .u64 .ptr .align 1 _Z9mulKernelPfS_S_i_param_0,
	.param .u64 .ptr .align 1 _Z9mulKernelPfS_S_i_param_1,
	.param .u64 .ptr .align 1 _Z9mulKernelPfS_S_i_param_2,
	.param .u32 _Z9mulKernelPfS_S_i_param_3
)
{
	.reg .pred 	%p<10>;
	.reg .b32 	%r<40>;
	.reg .b32 	%f<67>;
	.reg .b64 	%rd<67>;

	ld.param.u64 	%rd14, [_Z9mulKernelPfS_S_i_param_0];
	ld.param.u64 	%rd15, [_Z9mulKernelPfS_S_i_param_1];
	ld.param.u32 	%r18, [_Z9mulKernelPfS_S_i_param_3];
	cvta.to.global.u64 	%rd1, %rd15;
	cvta.to.global.u64 	%rd2, %rd14;
	mov.u32 	%r19, %ctaid.y;
	mov.u32 	%r20, %ntid.y;
	mov.u32 	%r21, %tid.y;
	mad.lo.s32 	%r1, %r19, %r20, %r21;
	mov.u32 	%r22, %ctaid.x;
	mov.u32 	%r23, %ntid.x;
	mov.u32 	%r24, %tid.x;
	mad.lo.s32 	%r2, %r22, %r23, %r24;
	max.s32 	%r25, %r1, %r2;
	setp.ge.s32 	%p1, %r25, %r18;
	@%p1 bra 	$L__BB0_13;
	mul.lo.s32 	%r3, %r18, %r1;
	and.b32  	%r4, %r18, 7;
	setp.lt.u32 	%p2, %r18, 8;
	mov.f32 	%f66, 0f00000000;
	mov.b32 	%r38, 0;
	@%p2 bra 	$L__BB0_4;
	and.b32  	%r38, %r18, 2147483640;
	neg.s32 	%r36, %r38;
	mul.wide.s32 	%rd16, %r18, 4;
	add.s64 	%rd3, %rd1, %rd16;
	shl.b32 	%r7, %r18, 3;
	mul.wide.s32 	%rd17, %r18, 8;
	add.s64 	%rd4, %rd1, %rd17;
	mul.wide.s32 	%rd18, %r18, 12;
	add.s64 	%rd5, %rd1, %rd18;
	mul.wide.s32 	%rd19, %r18, 16;
	add.s64 	%rd6, %rd1, %rd19;
	mul.wide.s32 	%rd20, %r18, 20;
	add.s64 	%rd7, %rd1, %rd20;
	mul.wide.s32 	%rd21, %r18, 24;
	add.s64 	%rd8, %rd1, %rd21;
	mul.wide.s32 	%rd22, %r18, 28;
	add.s64 	%rd9, %rd1, %rd22;
	mul.wide.u32 	%rd23, %r3, 4;
	add.s64 	%rd24, %rd23, %rd2;
	add.s64 	%rd66, %rd24, 16;
	mov.f32 	%f66, 0f00000000;
	mov.u32 	%r35, %r2;
$L__BB0_3:
	.pragma "nounroll";
	mul.wide.s32 	%rd25, %r35, 4;
	add.s64 	%rd26, %rd3, %rd25;
	add.s64 	%rd27, %rd4, %rd25;
	add.s64 	%rd28, %rd5, %rd25;
	add.s64 	%rd29, %rd6, %rd25;
	add.s64 	%rd30, %rd7, %rd25;
	add.s64 	%rd31, %rd8, %rd25;
	add.s64 	%rd32, %rd9, %rd25;
	add.s64 	%rd33, %rd1, %rd25;
	ld.global.f32 	%f16, [%rd66+-16];
	ld.global.f32 	%f17, [%rd33];
	fma.rn.f32 	%f18, %f16, %f17, %f66;
	ld.global.f32 	%f19, [%rd66+-12];
	ld.global.f32 	%f20, [%rd26];
	fma.rn.f32 	%f21, %f19, %f20, %f18;
	ld.global.f32 	%f22, [%rd66+-8];
	ld.global.f32 	%f23, [%rd27];
	fma.rn.f32 	%f24, %f22, %f23, %f21;
	ld.global.f32 	%f25, [%rd66+-4];
	ld.global.f32 	%f26, [%rd28];
	fma.rn.f32 	%f27, %f25, %f26, %f24;
	ld.global.f32 	%f28, [%rd66];
	ld.global.f32 	%f29, [%rd29];
	fma.rn.f32 	%f30, %f28, %f29, %f27;
	ld.global.f32 	%f31, [%rd66+4];
	ld.global.f32 	%f32, [%rd30];
	fma.rn.f32 	%f33, %f31, %f32, %f30;
	ld.global.f32 	%f34, [%rd66+8];
	ld.global.f32 	%f35, [%rd31];
	fma.rn.f32 	%f36, %f34, %f35, %f33;
	ld.global.f32 	%f37, [%rd66+12];
	ld.global.f32 	%f38, [%rd32];
	fma.rn.f32 	%f66, %f37, %f38, %f36;
	add.s32 	%r36, %r36, 8;
	add.s32 	%r35, %r35, %r7;
	add.s64 	%rd66, %rd66, 32;
	setp.ne.s32 	%p3, %r36, 0;
	@%p3 bra 	$L__BB0_3;
$L__BB0_4:
	setp.eq.s32 	%p4, %r4, 0;
	@%p4 bra 	$L__BB0_12;
	and.b32  	%r13, %r18, 3;
	setp.lt.u32 	%p5, %r4, 4;
	@%p5 bra 	$L__BB0_7;
	add.s32 	%r27, %r38, %r3;
	mul.wide.u32 	%rd34, %r27, 4;
	add.s64 	%rd35, %rd2, %rd34;
	ld.global.f32 	%f40, [%rd35];
	mad.lo.s32 	%r28, %r38, %r18, %r2;
	mul.wide.s32 	%rd36, %r28, 4;
	add.s64 	%rd37, %rd1, %rd36;
	ld.global.f32 	%f41, [%rd37];
	fma.rn.f32 	%f42, %f40, %f41, %f66;
	cvt.u64.u32 	%rd38, %r3;
	cvt.u64.u32 	%rd39, %r38;
	add.s64 	%rd40, %rd39, %rd38;
	shl.b64 	%rd41, %rd40, 2;
	add.s64 	%rd42, %rd2, %rd41;
	ld.global.f32 	%f43, [%rd42+4];
	mul.wide.s32 	%rd43, %r18, 4;
	add.s64 	%rd44, %rd37, %rd43;
	ld.global.f32 	%f44, [%rd44];
	fma.rn.f32 	%f45, %f43, %f44, %f42;
	ld.global.f32 	%f46, [%rd42+8];
	add.s64 	%rd45, %rd44, %rd43;
	ld.global.f32 	%f47, [%rd45];
	fma.rn.f32 	%f48, %f46, %f47, %f45;
	ld.global.f32 	%f49, [%rd42+12];
	add.s64 	%rd46, %rd45, %rd43;
	ld.global.f32 	%f50, [%rd46];
	fma.rn.f32 	%f66, %f49, %f50, %f48;
	add.s32 	%r38, %r38, 4;
$L__BB0_7:
	setp.eq.s32 	%p6, %r13, 0;
	@%p6 bra 	$L__BB0_12;
	setp.eq.s32 	%p7, %r13, 1;
	@%p7 bra 	$L__BB0_10;
	add.s32 	%r29, %r38, %r3;
	mul.wide.u32 	%rd47, %r29, 4;
	add.s64 	%rd48, %rd2, %rd47;
	ld.global.f32 	%f52, [%rd48];
	mad.lo.s32 	%r30, %r38, %r18, %r2;
	mul.wide.s32 	%rd49, %r30, 4;
	add.s64 	%rd50, %rd1, %rd49;
	ld.global.f32 	%f53, [%rd50];
	fma.rn.f32 	%f54, %f52, %f53, %f66;
	cvt.u64.u32 	%rd51, %r3;
	cvt.u64.u32 	%rd52, %r38;
	add.s64 	%rd53, %rd52, %rd51;
	shl.b64 	%rd54, %rd53, 2;
	add.s64 	%rd55, %rd2, %rd54;
	ld.global.f32 	%f55, [%rd55+4];
	mul.wide.s32 	%rd56, %r18, 4;
	add.s64 	%rd57, %rd50, %rd56;
	ld.global.f32 	%f56, [%rd57];
	fma.rn.f32 	%f66, %f55, %f56, %f54;
	add.s32 	%r38, %r38, 2;
$L__BB0_10:
	and.b32  	%r31, %r18, 1;
	setp.eq.b32 	%p8, %r31, 1;
	not.pred 	%p9, %p8;
	@%p9 bra 	$L__BB0_12;
	add.s32 	%r32, %r38, %r3;
	mul.wide.u32 	%rd58, %r32, 4;
	add.s64 	%rd59, %rd2, %rd58;
	ld.global.f32 	%f57, [%rd59];
	mad.lo.s32 	%r33, %r38, %r18, %r2;
	mul.wide.s32 	%rd60, %r33, 4;
	add.s64 	%rd61, %rd1, %rd60;
	ld.global.f32 	%f58, [%rd61];
	fma.rn.f32 	%f66, %f57, %f58, %f66;
$L__BB0_12:
	ld.param.u64 	%rd65, [_Z9mulKernelPfS_S_i_param_2];
	add.s32 	%r34, %r3, %r2;
	cvta.to.global.u64 	%rd62, %rd65;
	mul.wide.s32 	%rd63, %r34, 4;
	add.s64 	%rd64, %rd62, %rd63;
	st.global.f32 	[%rd64], %f66;
$L__BB0_13:
	ret;

}


// ===== COMPILED SASS (sm_100) =====

	.target	sm_100

	.elftype	@"ET_EXEC"


//--------------------- .note.nv.tkinfo           --------------------------
	.section	.note.nv.tkinfo,"",@"SHT_NOTE"
	.sectionflags	@"SHF_NOTE_NV_TKINFO"
	.tkinfo
        /*0018*/ 	.word	0x00000002
        /*0030*/ 	.string	""
        /*0030*/ 	.string	"ptxas"
        /*0030*/ 	.string	"Cuda compilation tools, release 13.0, V13.0.88"
        /*0030*/ 	.string	"Build cuda_13.0.r13.0/compiler.36424714_0"
        /*0030*/ 	.string	"-arch sm_100 -m 64 "



//--------------------- .note.nv.cuinfo           --------------------------
	.section	.note.nv.cuinfo,"",@"SHT_NOTE"
	.sectionflags	@"SHF_NOTE_NV_CUINFO"
        /*0018*/ 	.short	0x0002
        /*001a*/ 	.short	0x0064
        /*001c*/ 	.short	0x0082
	.zero		2


//--------------------- .nv.info                  --------------------------
	.section	.nv.info,"",@"SHT_CUDA_INFO"
	.align	4


	//----- nvinfo : EIATTR_REGCOUNT
	.align		4
        /*0000*/ 	.byte	0x04, 0x2f
        /*0002*/ 	.short	(.L_1 - .L_0)
	.align		4
.L_0:
        /*0004*/ 	.word	index@(_Z9mulKernelPfS_S_i)
        /*0008*/ 	.word	0x0000001e


	//----- nvinfo : EIATTR_FRAME_SIZE
	.align		4
.L_1:
        /*000c*/ 	.byte	0x04, 0x11
        /*000e*/ 	.short	(.L_3 - .L_2)
	.align		4
.L_2:
        /*0010*/ 	.word	index@(_Z9mulKernelPfS_S_i)
        /*0014*/ 	.word	0x00000000


	//----- nvinfo : EIATTR_MIN_STACK_SIZE
	.align		4
.L_3:
        /*0018*/ 	.byte	0x04, 0x12
        /*001a*/ 	.short	(.L_5 - .L_4)
	.align		4
.L_4:
        /*001c*/ 	.word	index@(_Z9mulKernelPfS_S_i)
        /*0020*/ 	.word	0x00000000
.L_5:


//--------------------- .nv.compat                --------------------------
	.section	.nv.compat,"",@"SHT_CUDA_COMPAT_INFO"
	.align	4
        /*0000*/ 	.byte	0x02, 0x09, 0x00, 0x00, 0x02, 0x02, 0x01, 0x00, 0x02, 0x05, 0x05, 0x00, 0x03, 0x07, 0x01, 0x01
        /*0010*/ 	.byte	0x02, 0x03, 0x00, 0x00, 0x02, 0x06, 0x01, 0x00, 0x04, 0x0b, 0x08, 0x00, 0x09, 0x00, 0x00, 0x00
        /*0020*/ 	.byte	0x00, 0x00, 0x00, 0x00


//--------------------- .nv.info._Z9mulKernelPfS_S_i --------------------------
	.section	.nv.info._Z9mulKernelPfS_S_i,"",@"SHT_CUDA_INFO"
	.sectionflags	@""
	.align	4


	//----- nvinfo : EIATTR_CUDA_API_VERSION
	.align		4
        /*0000*/ 	.byte	0x04, 0x37
        /*0002*/ 	.short	(.L_7 - .L_6)
.L_6:
        /*0004*/ 	.word	0x00000082


	//----- nvinfo : EIATTR_KPARAM_INFO
	.align		4
.L_7:
        /*0008*/ 	.byte	0x04, 0x17
        /*000a*/ 	.short	(.L_9 - .L_8)
.L_8:
        /*000c*/ 	.word	0x00000000
        /*0010*/ 	.short	0x0003
        /*0012*/ 	.short	0x0018
        /*0014*/ 	.byte	0x00, 0xf0, 0x11, 0x00


	//----- nvinfo : EIATTR_KPARAM_INFO
	.align		4
.L_9:
        /*0018*/ 	.byte	0x04, 0x17
        /*001a*/ 	.short	(.L_11 - .L_10)
.L_10:
        /*001c*/ 	.word	0x00000000
        /*0020*/ 	.short	0x0002
        /*0022*/ 	.short	0x0010
        /*0024*/ 	.byte	0x00, 0xf5, 0x21, 0x00


	//----- nvinfo : EIATTR_KPARAM_INFO
	.align		4
.L_11:
        /*0028*/ 	.byte	0x04, 0x17
        /*002a*/ 	.short	(.L_13 - .L_12)
.L_12:
        /*002c*/ 	.word	0x00000000
        /*0030*/ 	.short	0x0001
        /*0032*/ 	.short	0x0008
        /*0034*/ 	.byte	0x00, 0xf5, 0x21, 0x00


	//----- nvinfo : EIATTR_KPARAM_INFO
	.align		4
.L_13:
        /*0038*/ 	.byte	0x04, 0x17
        /*003a*/ 	.short	(.L_15 - .L_14)
.L_14:
        /*003c*/ 	.word	0x00000000
        /*0040*/ 	.short	0x0000
        /*0042*/ 	.short	0x0000
        /*0044*/ 	.byte	0x00, 0xf5, 0x21, 0x00


	//----- nvinfo : EIATTR_SPARSE_MMA_MASK
	.align		4
.L_15:
        /*0048*/ 	.byte	0x03, 0x50
        /*004a*/ 	.short	0x0000


	//----- nvinfo : EIATTR_MAXREG_COUNT
	.align		4
        /*004c*/ 	.byte	0x03, 0x1b
        /*004e*/ 	.short	0x00ff


	//----- nvinfo : EIATTR_MERCURY_ISA_VERSION
	.align		4
        /*0050*/ 	.byte	0x03, 0x5f
        /*0052*/ 	.short	0x0101


	//----- nvinfo : EIATTR_VRC_CTA_INIT_COUNT
	.align		4
        /*0054*/ 	.byte	0x02, 0x4a
	.zero		1
	.zero		1


	//----- nvinfo : EIATTR_EXIT_INSTR_OFFSETS
	.align		4
        /*0058*/ 	.byte	0x04, 0x1c
        /*005a*/ 	.short	(.L_17 - .L_16)


	//   ....[0]....
.L_16:
        /*005c*/ 	.word	0x000000c0


	//   ....[1]....
        /*0060*/ 	.word	0x00000a90


	//----- nvinfo : EIATTR_CBANK_PARAM_SIZE
	.align		4
.L_17:
        /*0064*/ 	.byte	0x03, 0x19
        /*0066*/ 	.short	0x001c


	//----- nvinfo : EIATTR_PARAM_CBANK
	.align		4
        /*0068*/ 	.byte	0x04, 0x0a
        /*006a*/ 	.short	(.L_19 - .L_18)
	.align		4
.L_18:
        /*006c*/ 	.word	index@(.nv.constant0._Z9mulKernelPfS_S_i)
        /*0070*/ 	.short	0x0380
        /*0072*/ 	.short	0x001c


	//----- nvinfo : EIATTR_SW_WAR
	.align		4
.L_19:
        /*0074*/ 	.byte	0x04, 0x36
        /*0076*/ 	.short	(.L_21 - .L_20)
.L_20:
        /*0078*/ 	.word	0x00000008
.L_21:


//--------------------- .nv.callgraph             --------------------------
	.section	.nv.callgraph,"",@"SHT_CUDA_CALLGRAPH"
	.align	4
	.sectionentsize	8
	.align		4
        /*0000*/ 	.word	0x00000000
	.align		4
        /*0004*/ 	.word	0xffffffff
	.align		4
        /*0008*/ 	.word	0x00000000
	.align		4
        /*000c*/ 	.word	0xfffffffe
	.align		4
        /*0010*/ 	.word	0x00000000
	.align		4
        /*0014*/ 	.word	0xfffffffd
	.align		4
        /*0018*/ 	.word	0x00000000
	.align		4
        /*001c*/ 	.word	0xfffffffc


//--------------------- .text._Z9mulKernelPfS_S_i --------------------------
	.section	.text._Z9mulKernelPfS_S_i,"ax",@progbits
	.align	128
        .global         _Z9mulKernelPfS_S_i
        .type           _Z9mulKernelPfS_S_i,@function
        .size           _Z9mulKernelPfS_S_i,(.L_x_5 - _Z9mulKernelPfS_S_i)
        .other          _Z9mulKernelPfS_S_i,@"STO_CUDA_ENTRY STV_DEFAULT"
_Z9mulKernelPfS_S_i:
.text._Z9mulKernelPfS_S_i:
[----:B------:R-:W-:Y:S01]  /*0000*/  LDC R1, c[0x0][0x37c] ;  /* 0x0000df00ff017b82 */ /* 0x000fe20000000800 */
[----:B------:R-:W0:Y:S07]  /*0010*/  S2R R0, SR_TID.Y ;  /* 0x0000000000007919 */ /* 0x000e2e0000002200 */
[----:B------:R-:W0:Y:S01]  /*0020*/  S2UR UR4, SR_CTAID.Y ;  /* 0x00000000000479c3 */ /* 0x000e220000002600 */
[----:B------:R-:W1:Y:S01]  /*0030*/  LDCU UR20, c[0x0][0x398] ;  /* 0x00007300ff1477ac */ /* 0x000e620008000800 */
[----:B------:R-:W2:Y:S06]  /*0040*/  S2R R3, SR_TID.X ;  /* 0x0000000000037919 */ /* 0x000eac0000002100 */
[----:B------:R-:W0:Y:S08]  /*0050*/  LDC R13, c[0x0][0x364] ;  /* 0x0000d900ff0d7b82 */ /* 0x000e300000000800 */
[----:B------:R-:W2:Y:S08]  /*0060*/  S2UR UR5, SR_CTAID.X ;  /* 0x00000000000579c3 */ /* 0x000eb00000002500 */
[----:B------:R-:W2:Y:S01]  /*0070*/  LDC R2, c[0x0][0x360] ;  /* 0x0000d800ff027b82 */ /* 0x000ea20000000800 */
[----:B0-----:R-:W-:-:S02]  /*0080*/  IMAD R13, R13, UR4, R0 ;  /* 0x000000040d0d7c24 */ /* 0x001fc4000f8e0200 */
[----:B--2---:R-:W-:-:S05]  /*0090*/  IMAD R0, R2, UR5, R3 ;  /* 0x0000000502007c24 */ /* 0x004fca000f8e0203 */
[----:B------:R-:W-:-:S04]  /*00a0*/  VIMNMX R2, PT, PT, R13, R0, !PT ;  /* 0x000000000d027248 */ /* 0x000fc80007fe0100 */
[----:B-1----:R-:W-:-:S13]  /*00b0*/  ISETP.GE.AND P0, PT, R2, UR20, PT ;  /* 0x0000001402007c0c */ /* 0x002fda000bf06270 */
[----:B------:R-:W-:Y:S05]  /*00c0*/  @P0 EXIT ;  /* 0x000000000000094d */ /* 0x000fea0003800000 */
[----:B------:R-:W-:Y:S01]  /*00d0*/  UISETP.GE.U32.AND UP0, UPT, UR20, 0x8, UPT ;  /* 0x000000081400788c */ /* 0x000fe2000bf06070 */
[----:B------:R-:W-:Y:S02]  /*00e0*/  HFMA2 R12, -RZ, RZ, 0, 0 ;  /* 0x00000000ff0c7431 */ /* 0x000fe400000001ff */
[----:B------:R-:W-:Y:S01]  /*00f0*/  IMAD R13, R13, UR20, RZ ;  /* 0x000000140d0d7c24 */ /* 0x000fe2000f8e02ff */
[----:B------:R-:W-:Y:S01]  /*0100*/  UMOV UR4, URZ ;  /* 0x000000ff00047c82 */ /* 0x000fe20008000000 */
[----:B------:R-:W0:Y:S04]  /*0110*/  LDCU.64 UR18, c[0x0][0x358] ;  /* 0x00006b00ff1277ac */ /* 0x000e280008000a00 */
[----:B------:R-:W-:Y:S05]  /*0120*/  BRA.U !UP0, `(.L_x_0) ;  /* 0x0000000508047547 */ /* 0x000fea000b800000 */
[----:B------:R-:W1:Y:S01]  /*0130*/  LDCU.128 UR24, c[0x0][0x380] ;  /* 0x00007000ff1877ac */ /* 0x000e620008000c00 */
[----:B------:R-:W-:Y:S02]  /*0140*/  MOV R12, RZ ;  /* 0x000000ff000c7202 */ /* 0x000fe40000000f00 */
[----:B------:R-:W-:Y:S01]  /*0150*/  MOV R14, R0 ;  /* 0x00000000000e7202 */ /* 0x000fe20000000f00 */
[----:B------:R-:W-:-:S04]  /*0160*/  ULOP3.LUT UR4, UR20, 0x7ffffff8, URZ, 0xc0, !UPT ;  /* 0x7ffffff814047892 */ /* 0x000fc8000f8ec0ff */
[----:B------:R-:W-:Y:S01]  /*0170*/  UIADD3 UR5, UPT, UPT, -UR4, URZ, URZ ;  /* 0x000000ff04057290 */ /* 0x000fe2000fffe1ff */
[----:B-1----:R-:W-:Y:S01]  /*0180*/  MOV R2, UR24 ;  /* 0x0000001800027c02 */ /* 0x002fe20008000f00 */
[----:B------:R-:W-:Y:S01]  /*0190*/  UIMAD.WIDE UR6, UR20, 0x8, UR26 ;  /* 0x00000008140678a5 */ /* 0x000fe2000f8e021a */
[----:B------:R-:W-:Y:S01]  /*01a0*/  MOV R3, UR25 ;  /* 0x0000001900037c02 */ /* 0x000fe20008000f00 */
[----:B------:R-:W-:Y:S02]  /*01b0*/  UIMAD.WIDE UR8, UR20, 0xc, UR26 ;  /* 0x0000000c140878a5 */ /* 0x000fe4000f8e021a */
[----:B------:R-:W-:Y:S01]  /*01c0*/  UIMAD.WIDE UR10, UR20, 0x10, UR26 ;  /* 0x00000010140a78a5 */ /* 0x000fe2000f8e021a */
[----:B------:R-:W-:Y:S01]  /*01d0*/  IMAD.WIDE.U32 R2, R13, 0x4, R2 ;  /* 0x000000040d027825 */ /* 0x000fe200078e0002 */
[----:B------:R-:W-:Y:S02]  /*01e0*/  UIMAD.WIDE UR12, UR20, 0x14, UR26 ;  /* 0x00000014140c78a5 */ /* 0x000fe4000f8e021a */
[----:B------:R-:W-:Y:S01]  /*01f0*/  UIMAD.WIDE UR14, UR20, 0x18, UR26 ;  /* 0x00000018140e78a5 */ /* 0x000fe2000f8e021a */
[----:B------:R-:W-:Y:S01]  /*0200*/  IADD3 R2, P0, PT, R2, 0x10, RZ ;  /* 0x0000001002027810 */ /* 0x000fe20007f1e0ff */
[----:B------:R-:W-:-:S03]  /*0210*/  UIMAD.WIDE UR16, UR20, 0x1c, UR26 ;  /* 0x0000001c141078a5 */ /* 0x000fc6000f8e021a */
[----:B------:R-:W-:-:S09]  /*0220*/  IADD3.X R3, PT, PT, RZ, R3, RZ, P0, !PT ;  /* 0x00000003ff037210 */ /* 0x000fd200007fe4ff */
.L_x_1:
[----:B------:R-:W-:Y:S01]  /*0230*/  UIMAD.WIDE UR22, UR20, 0x4, UR26 ;  /* 0x00000004141678a5 */ /* 0x000fe2000f8e021a */
[----:B------:R-:W-:Y:S02]  /*0240*/  IMAD.MOV.U32 R23, RZ, RZ, 0x4 ;  /* 0x00000004ff177424 */ /* 0x000fe400078e00ff */
[----:B------:R-:W-:Y:S01]  /*0250*/  HFMA2 R11, -RZ, RZ, 0, 2.384185791015625e-07 ;  /* 0x00000004ff0b7431 */ /* 0x000fe200000001ff */
[----:B------:R-:W-:Y:S01]  /*0260*/  MOV R25, 0x4 ;  /* 0x0000000400197802 */ /* 0x000fe20000000f00 */
[----:B0-----:R-:W2:Y:S01]  /*0270*/  LDG.E R21, desc[UR18][R2.64+-0x10] ;  /* 0xfffff01202157981 */ /* 0x001ea2000c1e1900 */
[C---:B------:R-:W-:Y:S01]  /*0280*/  IMAD.WIDE R22, R14.reuse, R23, UR26 ;  /* 0x0000001a0e167e25 */ /* 0x040fe2000f8e0217 */
[----:B------:R-:W-:Y:S02]  /*0290*/  MOV R8, UR22 ;  /* 0x0000001600087c02 */ /* 0x000fe40008000f00 */
[----:B------:R-:W-:Y:S01]  /*02a0*/  MOV R9, UR23 ;  /* 0x0000001700097c02 */ /* 0x000fe20008000f00 */
[----:B------:R-:W3:Y:S02]  /*02b0*/  LDG.E R19, desc[UR18][R2.64+-0xc] ;  /* 0xfffff41202137981 */ /* 0x000ee4000c1e1900 */
[----:B------:R-:W-:-:S02]  /*02c0*/  IMAD.WIDE R8, R14, 0x4, R8 ;  /* 0x000000040e087825 */ /* 0x000fc400078e0208 */
[----:B------:R-:W2:Y:S01]  /*02d0*/  LDG.E R22, desc[UR18][R22.64] ;  /* 0x0000001216167981 */ /* 0x000ea2000c1e1900 */
[----:B------:R-:W-:Y:S01]  /*02e0*/  MOV R5, 0x4 ;  /* 0x0000000400057802 */ /* 0x000fe20000000f00 */
[C---:B------:R-:W-:Y:S02]  /*02f0*/  IMAD.WIDE R24, R14.reuse, R25, UR6 ;  /* 0x000000060e187e25 */ /* 0x040fe4000f8e0219 */
[----:B------:R0:W3:Y:S02]  /*0300*/  LDG.E R20, desc[UR18][R8.64] ;  /* 0x0000001208147981 */ /* 0x0000e4000c1e1900 */
[----:B------:R-:W-:Y:S02]  /*0310*/  IMAD.WIDE R10, R14, R11, UR8 ;  /* 0x000000080e0a7e25 */ /* 0x000fe4000f8e020b */
[----:B------:R-:W4:Y:S04]  /*0320*/  LDG.E R18, desc[UR18][R24.64] ;  /* 0x0000001218127981 */ /* 0x000f28000c1e1900 */
[----:B------:R-:W4:Y:S01]  /*0330*/  LDG.E R17, desc[UR18][R2.64+-0x8] ;  /* 0xfffff81202117981 */ /* 0x000f22000c1e1900 */
[----:B0-----:R-:W-:-:S02]  /*0340*/  HFMA2 R9, -RZ, RZ, 0, 2.384185791015625e-07 ;  /* 0x00000004ff097431 */ /* 0x001fc400000001ff */
[----:B------:R-:W-:Y:S01]  /*0350*/  IMAD.MOV.U32 R7, RZ, RZ, 0x4 ;  /* 0x00000004ff077424 */ /* 0x000fe200078e00ff */
[----:B------:R0:W5:Y:S01]  /*0360*/  LDG.E R16, desc[UR18][R10.64] ;  /* 0x000000120a107981 */ /* 0x000162000c1e1900 */
[----:B------:R-:W-:-:S03]  /*0370*/  IMAD.WIDE R4, R14, R5, UR10 ;  /* 0x0000000a0e047e25 */ /* 0x000fc6000f8e0205 */
[----:B------:R-:W5:Y:S01]  /*0380*/  LDG.E R15, desc[UR18][R2.64+-0x4] ;  /* 0xfffffc12020f7981 */ /* 0x000f62000c1e1900 */
[C---:B------:R-:W-:Y:S01]  /*0390*/  IMAD.WIDE R6, R14.reuse, R7, UR12 ;  /* 0x0000000c0e067e25 */ /* 0x040fe2000f8e0207 */
[----:B------:R-:W-:Y:S02]  /*03a0*/  MOV R27, 0x4 ;  /* 0x00000004001b7802 */ /* 0x000fe40000000f00 */
[----:B------:R1:W5:Y:S01]  /*03b0*/  LDG.E R4, desc[UR18][R4.64] ;  /* 0x0000001204047981 */ /* 0x000362000c1e1900 */
[----:B------:R-:W-:-:S03]  /*03c0*/  IMAD.WIDE R8, R14, R9, UR14 ;  /* 0x0000000e0e087e25 */ /* 0x000fc6000f8e0209 */
[----:B------:R-:W5:Y:S01]  /*03d0*/  LDG.E R23, desc[UR18][R2.64] ;  /* 0x0000001202177981 */ /* 0x000f62000c1e1900 */
[----:B0-----:R-:W-:-:S03]  /*03e0*/  IMAD.WIDE R10, R14, R27, UR16 ;  /* 0x000000100e0a7e25 */ /* 0x001fc6000f8e021b */
[----:B------:R-:W5:Y:S04]  /*03f0*/  LDG.E R7, desc[UR18][R6.64] ;  /* 0x0000001206077981 */ /* 0x000f68000c1e1900 */
[----:B------:R-:W5:Y:S04]  /*0400*/  LDG.E R24, desc[UR18][R2.64+0x4] ;  /* 0x0000041202187981 */ /* 0x000f68000c1e1900 */
[----:B------:R-:W5:Y:S04]  /*0410*/  LDG.E R8, desc[UR18][R8.64] ;  /* 0x0000001208087981 */ /* 0x000f68000c1e1900 */
[----:B------:R-:W5:Y:S04]  /*0420*/  LDG.E R25, desc[UR18][R2.64+0x8] ;  /* 0x0000081202197981 */ /* 0x000f68000c1e1900 */
[----:B------:R-:W5:Y:S04]  /*0430*/  LDG.E R10, desc[UR18][R10.64] ;  /* 0x000000120a0a7981 */ /* 0x000f68000c1e1900 */
[----:B------:R0:W5:Y:S01]  /*0440*/  LDG.E R27, desc[UR18][R2.64+0xc] ;  /* 0x00000c12021b7981 */ /* 0x000162000c1e1900 */
[----:B------:R-:W-:-:S04]  /*0450*/  UIADD3 UR5, UPT, UPT, UR5, 0x8, URZ ;  /* 0x0000000805057890 */ /* 0x000fc8000fffe0ff */
[----:B------:R-:W-:Y:S01]  /*0460*/  UISETP.NE.AND UP0, UPT, UR5, URZ, UPT ;  /* 0x000000ff0500728c */ /* 0x000fe2000bf05270 */
[----:B-1----:R-:W-:Y:S02]  /*0470*/  MOV R5, UR20 ;  /* 0x0000001400057c02 */ /* 0x002fe40008000f00 */
[----:B0-----:R-:W-:Y:S02]  /*0480*/  IADD3 R2, P0, PT, R2, 0x20, RZ ;  /* 0x0000002002027810 */ /* 0x001fe40007f1e0ff */
[----:B------:R-:W-:Y:S02]  /*0490*/  LEA R14, R5, R14, 0x3 ;  /* 0x0000000e050e7211 */ /* 0x000fe400078e18ff */
[----:B------:R-:W-:Y:S01]  /*04a0*/  IADD3.X R3, PT, PT, RZ, R3, RZ, P0, !PT ;  /* 0x00000003ff037210 */ /* 0x000fe200007fe4ff */
[----:B--2---:R-:W-:-:S04]  /*04b0*/  FFMA R22, R21, R22, R12 ;  /* 0x0000001615167223 */ /* 0x004fc8000000000c */
[----:B---3--:R-:W-:-:S04]  /*04c0*/  FFMA R20, R19, R20, R22 ;  /* 0x0000001413147223 */ /* 0x008fc80000000016 */
[----:B----4-:R-:W-:-:S04]  /*04d0*/  FFMA R18, R17, R18, R20 ;  /* 0x0000001211127223 */ /* 0x010fc80000000014 */
[----:B-----5:R-:W-:-:S04]  /*04e0*/  FFMA R16, R15, R16, R18 ;  /* 0x000000100f107223 */ /* 0x020fc80000000012 */
[----:B------:R-:W-:-:S04]  /*04f0*/  FFMA R23, R23, R4, R16 ;  /* 0x0000000417177223 */ /* 0x000fc80000000010 */
[----:B------:R-:W-:-:S04]  /*0500*/  FFMA R24, R24, R7, R23 ;  /* 0x0000000718187223 */ /* 0x000fc80000000017 */
[----:B------:R-:W-:-:S04]  /*0510*/  FFMA R8, R25, R8, R24 ;  /* 0x0000000819087223 */ /* 0x000fc80000000018 */
[----:B------:R-:W-:Y:S01]  /*0520*/  FFMA R12, R27, R10, R8 ;  /* 0x0000000a1b0c7223 */ /* 0x000fe20000000008 */
[----:B------:R-:W-:Y:S06]  /*0530*/  BRA.U UP0, `(.L_x_1) ;  /* 0xfffffffd003c7547 */ /* 0x000fec000b83ffff */
.L_x_0:
[----:B------:R-:W-:-:S04]  /*0540*/  ULOP3.LUT UR6, UR20, 0x7, URZ, 0xc0, !UPT ;  /* 0x0000000714067892 */ /* 0x000fc8000f8ec0ff */
[----:B------:R-:W-:-:S09]  /*0550*/  UISETP.NE.AND UP0, UPT, UR6, URZ, UPT ;  /* 0x000000ff0600728c */ /* 0x000fd2000bf05270 */
[----:B------:R-:W-:Y:S05]  /*0560*/  BRA.U !UP0, `(.L_x_2) ;  /* 0x0000000508387547 */ /* 0x000fea000b800000 */
[----:B------:R-:W-:Y:S02]  /*0570*/  UISETP.GE.U32.AND UP0, UPT, UR6, 0x4, UPT ;  /* 0x000000040600788c */ /* 0x000fe4000bf06070 */
[----:B------:R-:W-:-:S04]  /*0580*/  ULOP3.LUT UR5, UR20, 0x3, URZ, 0xc0, !UPT ;  /* 0x0000000314057892 */ /* 0x000fc8000f8ec0ff */
[----:B------:R-:W-:-:S03]  /*0590*/  UISETP.NE.AND UP1, UPT, UR5, URZ, UPT ;  /* 0x000000ff0500728c */ /* 0x000fc6000bf25270 */
[----:B------:R-:W-:Y:S08]  /*05a0*/  BRA.U !UP0, `(.L_x_3) ;  /* 0x00000001087c7547 */ /* 0x000ff0000b800000 */
[----:B------:R-:W1:Y:S01]  /*05b0*/  LDC.64 R6, c[0x0][0x388] ;  /* 0x0000e200ff067b82 */ /* 0x000e620000000a00 */
[----:B------:R-:W2:Y:S01]  /*05c0*/  LDCU.64 UR6, c[0x0][0x380] ;  /* 0x00007000ff0677ac */ /* 0x000ea20008000a00 */
[----:B------:R-:W-:Y:S01]  /*05d0*/  IMAD.U32 R9, RZ, RZ, UR4 ;  /* 0x00000004ff097e24 */ /* 0x000fe2000f8e00ff */
[C---:B------:R-:W-:Y:S02]  /*05e0*/  IADD3 R3, PT, PT, R13.reuse, UR4, RZ ;  /* 0x000000040d037c10 */ /* 0x040fe4000fffe0ff */
[----:B------:R-:W-:Y:S01]  /*05f0*/  IADD3 R10, P0, PT, R13, UR4, RZ ;  /* 0x000000040d0a7c10 */ /* 0x000fe2000ff1e0ff */
[----:B------:R-:W-:Y:S01]  /*0600*/  IMAD R9, R9, UR20, R0 ;  /* 0x0000001409097c24 */ /* 0x000fe2000f8e0200 */
[----:B------:R-:W-:Y:S01]  /*0610*/  MOV R11, UR20 ;  /* 0x00000014000b7c02 */ /* 0x000fe20008000f00 */
[----:B------:R-:W3:Y:S01]  /*0620*/  LDC.64 R4, c[0x0][0x380] ;  /* 0x0000e000ff047b82 */ /* 0x000ee20000000a00 */
[----:B------:R-:W-:Y:S01]  /*0630*/  MOV R15, UR20 ;  /* 0x00000014000f7c02 */ /* 0x000fe20008000f00 */
[----:B-1----:R-:W-:Y:S01]  /*0640*/  IMAD.WIDE R6, R9, 0x4, R6 ;  /* 0x0000000409067825 */ /* 0x002fe200078e0206 */
[----:B------:R-:W-:-:S05]  /*0650*/  MOV R9, UR20 ;  /* 0x0000001400097c02 */ /* 0x000fca0008000f00 */
[----:B------:R-:W-:Y:S02]  /*0660*/  IMAD.WIDE R8, R9, 0x4, R6 ;  /* 0x0000000409087825 */ /* 0x000fe400078e0206 */
[----:B0-----:R-:W4:Y:S02]  /*0670*/  LDG.E R6, desc[UR18][R6.64] ;  /* 0x0000001206067981 */ /* 0x001f24000c1e1900 */
[----:B---3--:R-:W-:Y:S01]  /*0680*/  IMAD.WIDE.U32 R4, R3, 0x4, R4 ;  /* 0x0000000403047825 */ /* 0x008fe200078e0004 */
[----:B------:R-:W-:Y:S01]  /*0690*/  IADD3.X R3, PT, PT, RZ, RZ, RZ, P0, !PT ;  /* 0x000000ffff037210 */ /* 0x000fe200007fe4ff */
[----:B------:R-:W3:Y:S01]  /*06a0*/  LDG.E R17, desc[UR18][R8.64] ;  /* 0x0000001208117981 */ /* 0x000ee2000c1e1900 */
[----:B--2---:R-:W-:-:S03]  /*06b0*/  LEA R2, P0, R10, UR6, 0x2 ;  /* 0x000000060a027c11 */ /* 0x004fc6000f8010ff */
[----:B------:R-:W4:Y:S01]  /*06c0*/  LDG.E R5, desc[UR18][R4.64] ;  /* 0x0000001204057981 */ /* 0x000f22000c1e1900 */
[----:B------:R-:W-:Y:S01]  /*06d0*/  LEA.HI.X R3, R10, UR7, R3, 0x2, P0 ;  /* 0x000000070a037c11 */ /* 0x000fe200080f1403 */
[----:B------:R-:W-:-:S04]  /*06e0*/  IMAD.WIDE R10, R11, 0x4, R8 ;  /* 0x000000040b0a7825 */ /* 0x000fc800078e0208 */
[----:B------:R-:W3:Y:S01]  /*06f0*/  LDG.E R16, desc[UR18][R2.64+0x4] ;  /* 0x0000041202107981 */ /* 0x000ee2000c1e1900 */
[----:B------:R-:W-:-:S03]  /*0700*/  IMAD.WIDE R14, R15, 0x4, R10 ;  /* 0x000000040f0e7825 */ /* 0x000fc600078e020a */
[----:B------:R-:W2:Y:S04]  /*0710*/  LDG.E R19, desc[UR18][R10.64] ;  /* 0x000000120a137981 */ /* 0x000ea8000c1e1900 */
[----:B------:R-:W2:Y:S04]  /*0720*/  LDG.E R18, desc[UR18][R2.64+0x8] ;  /* 0x0000081202127981 */ /* 0x000ea8000c1e1900 */
[----:B------:R-:W5:Y:S04]  /*0730*/  LDG.E R20, desc[UR18][R2.64+0xc] ;  /* 0x00000c1202147981 */ /* 0x000f68000c1e1900 */
[----:B------:R-:W5:Y:S01]  /*0740*/  LDG.E R14, desc[UR18][R14.64] ;  /* 0x000000120e0e7981 */ /* 0x000f62000c1e1900 */
[----:B------:R-:W-:Y:S01]  /*0750*/  UIADD3 UR4, UPT, UPT, UR4, 0x4, URZ ;  /* 0x0000000404047890 */ /* 0x000fe2000fffe0ff */
[----:B----4-:R-:W-:-:S04]  /*0760*/  FFMA R5, R5, R6, R12 ;  /* 0x0000000605057223 */ /* 0x010fc8000000000c */
[----:B---3--:R-:W-:-:S04]  /*0770*/  FFMA R5, R16, R17, R5 ;  /* 0x0000001110057223 */ /* 0x008fc80000000005 */
[----:B--2---:R-:W-:-:S04]  /*0780*/  FFMA R5, R18, R19, R5 ;  /* 0x0000001312057223 */ /* 0x004fc80000000005 */
[----:B-----5:R-:W-:-:S07]  /*0790*/  FFMA R12, R20, R14, R5 ;  /* 0x0000000e140c7223 */ /* 0x020fce0000000005 */
.L_x_3:
[----:B------:R-:W-:Y:S05]  /*07a0*/  BRA.U !UP1, `(.L_x_2) ;  /* 0x0000000109a87547 */ /* 0x000fea000b800000 */
[----:B------:R-:W-:Y:S01]  /*07b0*/  UISETP.NE.AND UP0, UPT, UR5, 0x1, UPT ;  /* 0x000000010500788c */ /* 0x000fe2000bf05270 */
[----:B------:R-:W-:Y:S01]  /*07c0*/  MOV R7, UR4 ;  /* 0x0000000400077c02 */ /* 0x000fe20008000f00 */
[----:B------:R-:W-:Y:S02]  /*07d0*/  ULOP3.LUT UR5, UR20, 0x1, URZ, 0xc0, !UPT ;  /* 0x0000000114057892 */ /* 0x000fe4000f8ec0ff */
[----:B------:R-:W-:Y:S02]  /*07e0*/  MOV R15, UR20 ;  /* 0x00000014000f7c02 */ /* 0x000fe40008000f00 */
[----:B------:R-:W-:Y:S01]  /*07f0*/  UISETP.NE.U32.AND UP1, UPT, UR5, 0x1, UPT ;  /* 0x000000010500788c */ /* 0x000fe2000bf25070 */
[----:B------:R-:W-:-:S04]  /*0800*/  PLOP3.LUT P1, PT, PT, PT, UP0, 0x80, 0x8 ;  /* 0x000000000008781c */ /* 0x000fc80003f2f008 */
[----:B------:R-:W1:Y:S01]  /*0810*/  @UP0 LDCU.128 UR8, c[0x0][0x380] ;  /* 0x00007000ff0807ac */ /* 0x000e620008000c00 */
[----:B------:R-:W-:Y:S01]  /*0820*/  PLOP3.LUT P0, PT, PT, PT, UP1, 0x80, 0x8 ;  /* 0x000000000008781c */ /* 0x000fe20003f0f018 */
[----:B------:R-:W2:Y:S04]  /*0830*/  @UP0 LDCU.64 UR6, c[0x0][0x380] ;  /* 0x00007000ff0607ac */ /* 0x000ea80008000a00 */
[----:B------:R-:W3:Y:S03]  /*0840*/  @!UP1 LDCU.128 UR12, c[0x0][0x380] ;  /* 0x00007000ff0c97ac */ /* 0x000ee60008000c00 */
[C---:B------:R-:W-:Y:S02]  /*0850*/  @P1 IADD3 R3, PT, PT, R13.reuse, UR4, RZ ;  /* 0x000000040d031c10 */ /* 0x040fe4000fffe0ff */
[----:B------:R-:W-:Y:S01]  /*0860*/  @P1 IADD3 R6, P2, PT, R13, UR4, RZ ;  /* 0x000000040d061c10 */ /* 0x000fe2000ff5e0ff */
[----:B------:R-:W-:Y:S01]  /*0870*/  @UP0 UIADD3 UR4, UPT, UPT, UR4, 0x2, URZ ;  /* 0x0000000204040890 */ /* 0x000fe2000fffe0ff */
[----:B-1----:R-:W-:Y:S01]  /*0880*/  MOV R11, UR9 ;  /* 0x00000009000b7c02 */ /* 0x002fe20008000f00 */
[----:B------:R-:W-:Y:S01]  /*0890*/  IMAD.U32 R10, RZ, RZ, UR8 ;  /* 0x00000008ff0a7e24 */ /* 0x000fe2000f8e00ff */
[----:B------:R-:W-:-:S02]  /*08a0*/  MOV R4, UR10 ;  /* 0x0000000a00047c02 */ /* 0x000fc40008000f00 */
[----:B------:R-:W-:Y:S01]  /*08b0*/  MOV R5, UR11 ;  /* 0x0000000b00057c02 */ /* 0x000fe20008000f00 */
[----:B------:R-:W-:-:S04]  /*08c0*/  @P1 IMAD.WIDE.U32 R10, R3, 0x4, R10 ;  /* 0x00000004030a1825 */ /* 0x000fc800078e000a */
[----:B------:R-:W-:Y:S01]  /*08d0*/  @P1 IMAD R3, R7, UR20, R0 ;  /* 0x0000001407031c24 */ /* 0x000fe2000f8e0200 */
[----:B------:R-:W-:Y:S01]  /*08e0*/  @P1 IADD3.X R7, PT, PT, RZ, RZ, RZ, P2, !PT ;  /* 0x000000ffff071210 */ /* 0x000fe200017fe4ff */
[----:B------:R-:W-:Y:S01]  /*08f0*/  IMAD.U32 R19, RZ, RZ, UR4 ;  /* 0x00000004ff137e24 */ /* 0x000fe2000f8e00ff */
[C---:B--2---:R-:W-:Y:S01]  /*0900*/  @P1 LEA R2, P2, R6.reuse, UR6, 0x2 ;  /* 0x0000000606021c11 */ /* 0x044fe2000f8410ff */
[----:B------:R-:W-:Y:S01]  /*0910*/  @P1 IMAD.WIDE R4, R3, 0x4, R4 ;  /* 0x0000000403041825 */ /* 0x000fe200078e0204 */
[----:B------:R-:W-:Y:S01]  /*0920*/  @!P0 IADD3 R17, PT, PT, R13, UR4, RZ ;  /* 0x000000040d118c10 */ /* 0x000fe2000fffe0ff */
[----:B0-----:R-:W2:Y:S01]  /*0930*/  @P1 LDG.E R11, desc[UR18][R10.64] ;  /* 0x000000120a0b1981 */ /* 0x001ea2000c1e1900 */
[----:B------:R-:W-:Y:S01]  /*0940*/  @P1 LEA.HI.X R3, R6, UR7, R7, 0x2, P2 ;  /* 0x0000000706031c11 */ /* 0x000fe200090f1407 */
[----:B------:R-:W-:Y:S01]  /*0950*/  @!P0 IMAD R19, R19, UR20, R0 ;  /* 0x0000001413138c24 */ /* 0x000fe2000f8e0200 */
[----:B---3--:R-:W-:Y:S01]  /*0960*/  MOV R6, UR12 ;  /* 0x0000000c00067c02 */ /* 0x008fe20008000f00 */
[----:B------:R-:W-:Y:S01]  /*0970*/  @P1 IMAD.WIDE R14, R15, 0x4, R4 ;  /* 0x000000040f0e1825 */ /* 0x000fe200078e0204 */
[----:B------:R-:W-:Y:S01]  /*0980*/  MOV R7, UR13 ;  /* 0x0000000d00077c02 */ /* 0x000fe20008000f00 */
[----:B------:R-:W2:Y:S01]  /*0990*/  @P1 LDG.E R4, desc[UR18][R4.64] ;  /* 0x0000001204041981 */ /* 0x000ea2000c1e1900 */
[----:B------:R-:W-:-:S02]  /*09a0*/  MOV R8, UR14 ;  /* 0x0000000e00087c02 */ /* 0x000fc40008000f00 */
[----:B------:R-:W-:Y:S01]  /*09b0*/  MOV R9, UR15 ;  /* 0x0000000f00097c02 */ /* 0x000fe20008000f00 */
[----:B------:R-:W-:Y:S01]  /*09c0*/  @!P0 IMAD.WIDE.U32 R6, R17, 0x4, R6 ;  /* 0x0000000411068825 */ /* 0x000fe200078e0006 */
[----:B------:R-:W3:Y:S03]  /*09d0*/  @P1 LDG.E R14, desc[UR18][R14.64] ;  /* 0x000000120e0e1981 */ /* 0x000ee6000c1e1900 */
[----:B------:R-:W-:Y:S01]  /*09e0*/  @!P0 IMAD.WIDE R8, R19, 0x4, R8 ;  /* 0x0000000413088825 */ /* 0x000fe200078e0208 */
[----:B------:R-:W3:Y:S04]  /*09f0*/  @P1 LDG.E R2, desc[UR18][R2.64+0x4] ;  /* 0x0000041202021981 */ /* 0x000ee8000c1e1900 */
[----:B------:R-:W4:Y:S04]  /*0a00*/  @!P0 LDG.E R7, desc[UR18][R6.64] ;  /* 0x0000001206078981 */ /* 0x000f28000c1e1900 */
[----:B------:R-:W4:Y:S01]  /*0a10*/  @!P0 LDG.E R8, desc[UR18][R8.64] ;  /* 0x0000001208088981 */ /* 0x000f22000c1e1900 */
[----:B--2---:R-:W-:-:S04]  /*0a20*/  @P1 FFMA R11, R11, R4, R12 ;  /* 0x000000040b0b1223 */ /* 0x004fc8000000000c */
[----:B---3--:R-:W-:-:S04]  /*0a30*/  @P1 FFMA R12, R2, R14, R11 ;  /* 0x0000000e020c1223 */ /* 0x008fc8000000000b */
[----:B----4-:R-:W-:-:S07]  /*0a40*/  @!P0 FFMA R12, R7, R8, R12 ;  /* 0x00000008070c8223 */ /* 0x010fce000000000c */
.L_x_2:
[----:B------:R-:W1:Y:S01]  /*0a50*/  LDC.64 R2, c[0x0][0x390] ;  /* 0x0000e400ff027b82 */ /* 0x000e620000000a00 */
[----:B------:R-:W-:-:S05]  /*0a60*/  IADD3 R13, PT, PT, R0, R13, RZ ;  /* 0x0000000d000d7210 */ /* 0x000fca0007ffe0ff */
[----:B-1----:R-:W-:-:S05]  /*0a70*/  IMAD.WIDE R2, R13, 0x4, R2 ;  /* 0x000000040d027825 */ /* 0x002fca00078e0202 */
[----:B0-----:R-:W-:Y:S01]  /*0a80*/  STG.E desc[UR18][R2.64], R12 ;  /* 0x0000000c02007986 */ /* 0x001fe2000c101912 */
[----:B------:R-:W-:Y:S05]  /*0a90*/  EXIT ;  /* 0x000000000000794d */ /* 0x000fea0003800000 */
.L_x_4:
[----:B------:R-:W-:-:S00]  /*0aa0*/  BRA `(.L_x_4) ;  /* 0xfffffffc00fc7947 */ /* 0x000fc0000383ffff */
[----:B------:R-:W-:-:S00]  /*0ab0*/  NOP ;  /* 0x0000000000007918 */ /* 0x000fc00000000000 */
        /* <DEDUP_REMOVED lines=12> */
.L_x_5:


//--------------------- .nv.shared.reserved.0     --------------------------
	.section	.nv.shared.reserved.0,"aw",@nobits
	.weak		__nv_reservedSMEM_offset_0_alias
	.size		__nv_reservedSMEM_offset_0_alias, 0, 64
	.other		__nv_reservedSMEM_offset_0_alias,@"STO_CUDA_RESERVED_SHARED STV_DEFAULT"
__nv_reservedSMEM_offset_0_alias:
	.zero		0
	.zero		64


//--------------------- .nv.constant0._Z9mulKernelPfS_S_i --------------------------
	.section	.nv.constant0._Z9mulKernelPfS_S_i,"a",@progbits
	.sectionflags	@""
	.align	4
.nv.constant0._Z9mulKernelPfS_S_i:
	.zero		924


//--------------------- SYMBOLS --------------------------

	.type		.nv.reservedSmem.offset0,@object
	.size		.nv.reservedSmem.offset0,0x4
